//
// Generated by NVIDIA NVVM Compiler
//
// Compiler Build ID: CL-36424714
// Cuda compilation tools, release 13.0, V13.0.88
// Based on NVVM 20.0.0
//

.version 9.0
.target sm_100
.address_size 64

	// .globl	_Z3addiPfS_

.visible .entry _Z3addiPfS_(
	.param .u32 _Z3addiPfS__param_0,
	.param .u64 .ptr .align 1 _Z3addiPfS__param_1,
	.param .u64 .ptr .align 1 _Z3addiPfS__param_2
)
{
	.reg .pred 	%p<8>;
	.reg .b32 	%r<32>;
	.reg .b32 	%f<16>;
	.reg .b64 	%rd<13>;

	ld.param.u32 	%r12, [_Z3addiPfS__param_0];
	ld.param.u64 	%rd5, [_Z3addiPfS__param_1];
	ld.param.u64 	%rd6, [_Z3addiPfS__param_2];
	cvta.to.global.u64 	%rd1, %rd6;
	cvta.to.global.u64 	%rd2, %rd5;
	mov.u32 	%r13, %ntid.x;
	mov.u32 	%r15, %nctaid.x;
	mul.lo.s32 	%r16, %r13, %r15;
	div.u32 	%r17, %r12, %r16;
	mov.u32 	%r18, %tid.x;
	mov.u32 	%r20, %ctaid.x;
	mad.lo.s32 	%r21, %r13, %r20, %r18;
	mul.lo.s32 	%r1, %r21, %r17;
	add.s32 	%r22, %r1, %r17;
	add.s32 	%r23, %r15, -1;
	setp.eq.s32 	%p1, %r20, %r23;
	add.s32 	%r24, %r13, -1;
	setp.eq.s32 	%p2, %r18, %r24;
	selp.b32 	%r25, %r12, %r22, %p2;
	selp.b32 	%r2, %r25, %r22, %p1;
	setp.ge.s32 	%p3, %r1, %r2;
	@%p3 bra 	$L__BB0_7;
	sub.s32 	%r26, %r2, %r1;
	and.b32  	%r3, %r26, 3;
	setp.eq.s32 	%p4, %r3, 0;
	mov.u32 	%r30, %r1;
	@%p4 bra 	$L__BB0_4;
	neg.s32 	%r28, %r3;
	mov.u32 	%r30, %r1;
$L__BB0_3:
	.pragma "nounroll";
	mul.wide.s32 	%rd7, %r30, 4;
	add.s64 	%rd8, %rd2, %rd7;
	ld.global.f32 	%f1, [%rd8];
	add.s64 	%rd9, %rd1, %rd7;
	ld.global.f32 	%f2, [%rd9];
	add.f32 	%f3, %f1, %f2;
	st.global.f32 	[%rd9], %f3;
	add.s32 	%r30, %r30, 1;
	add.s32 	%r28, %r28, 1;
	setp.ne.s32 	%p5, %r28, 0;
	@%p5 bra 	$L__BB0_3;
$L__BB0_4:
	sub.s32 	%r27, %r1, %r2;
	setp.gt.u32 	%p6, %r27, -4;
	@%p6 bra 	$L__BB0_7;
	add.s64 	%rd3, %rd2, 8;
	add.s64 	%rd4, %rd1, 8;
$L__BB0_6:
	mul.wide.s32 	%rd10, %r30, 4;
	add.s64 	%rd11, %rd3, %rd10;
	add.s64 	%rd12, %rd4, %rd10;
	ld.global.f32 	%f4, [%rd11+-8];
	ld.global.f32 	%f5, [%rd12+-8];
	add.f32 	%f6, %f4, %f5;
	st.global.f32 	[%rd12+-8], %f6;
	ld.global.f32 	%f7, [%rd11+-4];
	ld.global.f32 	%f8, [%rd12+-4];
	add.f32 	%f9, %f7, %f8;
	st.global.f32 	[%rd12+-4], %f9;
	ld.global.f32 	%f10, [%rd11];
	ld.global.f32 	%f11, [%rd12];
	add.f32 	%f12, %f10, %f11;
	st.global.f32 	[%rd12], %f12;
	ld.global.f32 	%f13, [%rd11+4];
	ld.global.f32 	%f14, [%rd12+4];
	add.f32 	%f15, %f13, %f14;
	st.global.f32 	[%rd12+4], %f15;
	add.s32 	%r30, %r30, 4;
	setp.lt.s32 	%p7, %r30, %r2;
	@%p7 bra 	$L__BB0_6;
$L__BB0_7:
	ret;

}


// ===== COMPILED SASS (sm_100) =====

	.target	sm_100

	.elftype	@"ET_EXEC"


//--------------------- .note.nv.tkinfo           --------------------------
	.section	.note.nv.tkinfo,"",@"SHT_NOTE"
	.sectionflags	@"SHF_NOTE_NV_TKINFO"
	.tkinfo
        /*0018*/ 	.word	0x00000002
        /*0030*/ 	.string	""
        /*0030*/ 	.string	"ptxas"
        /*0030*/ 	.string	"Cuda compilation tools, release 13.0, V13.0.88"
        /*0030*/ 	.string	"Build cuda_13.0.r13.0/compiler.36424714_0"
        /*0030*/ 	.string	"-arch sm_100 -m 64 "



//--------------------- .note.nv.cuinfo           --------------------------
	.section	.note.nv.cuinfo,"",@"SHT_NOTE"
	.sectionflags	@"SHF_NOTE_NV_CUINFO"
        /*0018*/ 	.short	0x0002
        /*001a*/ 	.short	0x0064
        /*001c*/ 	.short	0x0082
	.zero		2


//--------------------- .nv.info                  --------------------------
	.section	.nv.info,"",@"SHT_CUDA_INFO"
	.align	4


	//----- nvinfo : EIATTR_REGCOUNT
	.align		4
        /*0000*/ 	.byte	0x04, 0x2f
        /*0002*/ 	.short	(.L_1 - .L_0)
	.align		4
.L_0:
        /*0004*/ 	.word	index@(_Z3addiPfS_)
        /*0008*/ 	.word	0x00000012


	//----- nvinfo : EIATTR_FRAME_SIZE
	.align		4
.L_1:
        /*000c*/ 	.byte	0x04, 0x11
        /*000e*/ 	.short	(.L_3 - .L_2)
	.align		4
.L_2:
        /*0010*/ 	.word	index@(_Z3addiPfS_)
        /*0014*/ 	.word	0x00000000


	//----- nvinfo : EIATTR_MIN_STACK_SIZE
	.align		4
.L_3:
        /*0018*/ 	.byte	0x04, 0x12
        /*001a*/ 	.short	(.L_5 - .L_4)
	.align		4
.L_4:
        /*001c*/ 	.word	index@(_Z3addiPfS_)
        /*0020*/ 	.word	0x00000000
.L_5:


//--------------------- .nv.compat                --------------------------
	.section	.nv.compat,"",@"SHT_CUDA_COMPAT_INFO"
	.align	4
        /*0000*/ 	.byte	0x02, 0x09, 0x00, 0x00, 0x02, 0x02, 0x01, 0x00, 0x02, 0x05, 0x05, 0x00, 0x03, 0x07, 0x01, 0x01
        /*0010*/ 	.byte	0x02, 0x03, 0x00, 0x00, 0x02, 0x06, 0x01, 0x00, 0x04, 0x0b, 0x08, 0x00, 0x09, 0x00, 0x00, 0x00
        /*0020*/ 	.byte	0x00, 0x00, 0x00, 0x00


//--------------------- .nv.info._Z3addiPfS_      --------------------------
	.section	.nv.info._Z3addiPfS_,"",@"SHT_CUDA_INFO"
	.sectionflags	@""
	.align	4


	//----- nvinfo : EIATTR_CUDA_API_VERSION
	.align		4
        /*0000*/ 	.byte	0x04, 0x37
        /*0002*/ 	.short	(.L_7 - .L_6)
.L_6:
        /*0004*/ 	.word	0x00000082


	//----- nvinfo : EIATTR_KPARAM_INFO
	.align		4
.L_7:
        /*0008*/ 	.byte	0x04, 0x17
        /*000a*/ 	.short	(.L_9 - .L_8)
.L_8:
        /*000c*/ 	.word	0x00000000
        /*0010*/ 	.short	0x0002
        /*0012*/ 	.short	0x0010
        /*0014*/ 	.byte	0x00, 0xf5, 0x21, 0x00


	//----- nvinfo : EIATTR_KPARAM_INFO
	.align		4
.L_9:
        /*0018*/ 	.byte	0x04, 0x17
        /*001a*/ 	.short	(.L_11 - .L_10)
.L_10:
        /*001c*/ 	.word	0x00000000
        /*0020*/ 	.short	0x0001
        /*0022*/ 	.short	0x0008
        /*0024*/ 	.byte	0x00, 0xf5, 0x21, 0x00


	//----- nvinfo : EIATTR_KPARAM_INFO
	.align		4
.L_11:
        /*0028*/ 	.byte	0x04, 0x17
        /*002a*/ 	.short	(.L_13 - .L_12)
.L_12:
        /*002c*/ 	.word	0x00000000
        /*0030*/ 	.short	0x0000
        /*0032*/ 	.short	0x0000
        /*0034*/ 	.byte	0x00, 0xf0, 0x11, 0x00


	//----- nvinfo : EIATTR_SPARSE_MMA_MASK
	.align		4
.L_13:
        /*0038*/ 	.byte	0x03, 0x50
        /*003a*/ 	.short	0x0000


	//----- nvinfo : EIATTR_MAXREG_COUNT
	.align		4
        /*003c*/ 	.byte	0x03, 0x1b
        /*003e*/ 	.short	0x00ff


	//----- nvinfo : EIATTR_MERCURY_ISA_VERSION
	.align		4
        /*0040*/ 	.byte	0x03, 0x5f
        /*0042*/ 	.short	0x0101


	//----- nvinfo : EIATTR_VRC_CTA_INIT_COUNT
	.align		4
        /*0044*/ 	.byte	0x02, 0x4a
	.zero		1
	.zero		1


	//----- nvinfo : EIATTR_EXIT_INSTR_OFFSETS
	.align		4
        /*0048*/ 	.byte	0x04, 0x1c
        /*004a*/ 	.short	(.L_15 - .L_14)


	//   ....[0]....
.L_14:
        /*004c*/ 	.word	0x00000220


	//   ....[1]....
        /*0050*/ 	.word	0x000003a0


	//   ....[2]....
        /*0054*/ 	.word	0x000005a0


	//----- nvinfo : EIATTR_CRS_STACK_SIZE
	.align		4
.L_15:
        /*0058*/ 	.byte	0x04, 0x1e
        /*005a*/ 	.short	(.L_17 - .L_16)
.L_16:
        /*005c*/ 	.word	0x00000000


	//----- nvinfo : EIATTR_CBANK_PARAM_SIZE
	.align		4
.L_17:
        /*0060*/ 	.byte	0x03, 0x19
        /*0062*/ 	.short	0x0018


	//----- nvinfo : EIATTR_PARAM_CBANK
	.align		4
        /*0064*/ 	.byte	0x04, 0x0a
        /*0066*/ 	.short	(.L_19 - .L_18)
	.align		4
.L_18:
        /*0068*/ 	.word	index@(.nv.constant0._Z3addiPfS_)
        /*006c*/ 	.short	0x0380
        /*006e*/ 	.short	0x0018


	//----- nvinfo : EIATTR_SW_WAR
	.align		4
.L_19:
        /*0070*/ 	.byte	0x04, 0x36
        /*0072*/ 	.short	(.L_21 - .L_20)
.L_20:
        /*0074*/ 	.word	0x00000008
.L_21:


//--------------------- .nv.callgraph             --------------------------
	.section	.nv.callgraph,"",@"SHT_CUDA_CALLGRAPH"
	.align	4
	.sectionentsize	8
	.align		4
        /*0000*/ 	.word	0x00000000
	.align		4
        /*0004*/ 	.word	0xffffffff
	.align		4
        /*0008*/ 	.word	0x00000000
	.align		4
        /*000c*/ 	.word	0xfffffffe
	.align		4
        /*0010*/ 	.word	0x00000000
	.align		4
        /*0014*/ 	.word	0xfffffffd
	.align		4
        /*0018*/ 	.word	0x00000000
	.align		4
        /*001c*/ 	.word	0xfffffffc


//--------------------- .text._Z3addiPfS_         --------------------------
	.section	.text._Z3addiPfS_,"ax",@progbits
	.align	128
        .global         _Z3addiPfS_
        .type           _Z3addiPfS_,@function
        .size           _Z3addiPfS_,(.L_x_5 - _Z3addiPfS_)
        .other          _Z3addiPfS_,@"STO_CUDA_ENTRY STV_DEFAULT"
_Z3addiPfS_:
.text._Z3addiPfS_:
[----:B------:R-:W-:Y:S01]  /*0000*/  LDC R1, c[0x0][0x37c] ;  /* 0x0000df00ff017b82 */ /* 0x000fe20000000800 */
[----:B------:R-:W0:Y:S07]  /*0010*/  LDCU UR5, c[0x0][0x360] ;  /* 0x00006c00ff0577ac */ /* 0x000e2e0008000800 */
[----:B------:R-:W1:Y:S01]  /*0020*/  LDC R6, c[0x0][0x380] ;  /* 0x0000e000ff067b82 */ /* 0x000e620000000800 */
[----:B------:R-:W2:Y:S01]  /*0030*/  S2R R4, SR_TID.X ;  /* 0x0000000000047919 */ /* 0x000ea20000002100 */
[----:B------:R-:W0:Y:S02]  /*0040*/  LDCU UR4, c[0x0][0x370] ;  /* 0x00006e00ff0477ac */ /* 0x000e240008000800 */
[----:B0-----:R-:W-:-:S02]  /*0050*/  UIMAD UR6, UR5, UR4, URZ ;  /* 0x00000004050672a4 */ /* 0x001fc4000f8e02ff */
[----:B------:R-:W-:-:S04]  /*0060*/  UIADD3 UR4, UPT, UPT, UR4, -0x1, URZ ;  /* 0xffffffff04047890 */ /* 0x000fc8000fffe0ff */
[----:B------:R-:W-:Y:S01]  /*0070*/  IMAD R5, RZ, RZ, -UR6 ;  /* 0x80000006ff057e24 */ /* 0x000fe2000f8e02ff */
[----:B------:R-:W-:Y:S02]  /*0080*/  ISETP.NE.U32.AND P2, PT, RZ, UR6, PT ;  /* 0x00000006ff007c0c */ /* 0x000fe4000bf45070 */
[----:B------:R-:W0:Y:S08]  /*0090*/  I2F.U32.RP R0, UR6 ;  /* 0x0000000600007d06 */ /* 0x000e300008209000 */
[----:B0-----:R-:W0:Y:S02]  /*00a0*/  MUFU.RCP R0, R0 ;  /* 0x0000000000007308 */ /* 0x001e240000001000 */
[----:B0-----:R-:W-:-:S06]  /*00b0*/  IADD3 R2, PT, PT, R0, 0xffffffe, RZ ;  /* 0x0ffffffe00027810 */ /* 0x001fcc0007ffe0ff */
[----:B------:R0:W3:Y:S02]  /*00c0*/  F2I.FTZ.U32.TRUNC.NTZ R3, R2 ;  /* 0x0000000200037305 */ /* 0x0000e4000021f000 */
[----:B0-----:R-:W-:Y:S02]  /*00d0*/  HFMA2 R2, -RZ, RZ, 0, 0 ;  /* 0x00000000ff027431 */ /* 0x001fe400000001ff */
[----:B---3--:R-:W-:-:S04]  /*00e0*/  IMAD R5, R5, R3, RZ ;  /* 0x0000000305057224 */ /* 0x008fc800078e02ff */
[----:B------:R-:W-:-:S06]  /*00f0*/  IMAD.HI.U32 R3, R3, R5, R2 ;  /* 0x0000000503037227 */ /* 0x000fcc00078e0002 */
[----:B-1----:R-:W-:-:S04]  /*0100*/  IMAD.HI.U32 R3, R3, R6, RZ ;  /* 0x0000000603037227 */ /* 0x002fc800078e00ff */
[----:B------:R-:W-:-:S04]  /*0110*/  IMAD.MOV R5, RZ, RZ, -R3 ;  /* 0x000000ffff057224 */ /* 0x000fc800078e0a03 */
[----:B------:R-:W-:Y:S02]  /*0120*/  IMAD R0, R5, UR6, R6 ;  /* 0x0000000605007c24 */ /* 0x000fe4000f8e0206 */
[----:B------:R-:W2:Y:S03]  /*0130*/  S2R R5, SR_CTAID.X ;  /* 0x0000000000057919 */ /* 0x000ea60000002500 */
[----:B------:R-:W-:-:S13]  /*0140*/  ISETP.GE.U32.AND P0, PT, R0, UR6, PT ;  /* 0x0000000600007c0c */ /* 0x000fda000bf06070 */
[----:B------:R-:W-:Y:S01]  /*0150*/  @P0 IADD3 R0, PT, PT, R0, -UR6, RZ ;  /* 0x8000000600000c10 */ /* 0x000fe2000fffe0ff */
[----:B------:R-:W-:-:S03]  /*0160*/  @P0 VIADD R3, R3, 0x1 ;  /* 0x0000000103030836 */ /* 0x000fc60000000000 */
[----:B------:R-:W-:Y:S01]  /*0170*/  ISETP.GE.U32.AND P1, PT, R0, UR6, PT ;  /* 0x0000000600007c0c */ /* 0x000fe2000bf26070 */
[----:B--2---:R-:W-:-:S12]  /*0180*/  IMAD R0, R5, UR5, R4 ;  /* 0x0000000505007c24 */ /* 0x004fd8000f8e0204 */
[----:B------:R-:W-:Y:S02]  /*0190*/  @P1 IADD3 R3, PT, PT, R3, 0x1, RZ ;  /* 0x0000000103031810 */ /* 0x000fe40007ffe0ff */
[----:B------:R-:W-:Y:S02]  /*01a0*/  @!P2 LOP3.LUT R3, RZ, UR6, RZ, 0x33, !PT ;  /* 0x00000006ff03ac12 */ /* 0x000fe4000f8e33ff */
[----:B------:R-:W-:Y:S01]  /*01b0*/  ISETP.NE.AND P0, PT, R5, UR4, PT ;  /* 0x0000000405007c0c */ /* 0x000fe2000bf05270 */
[----:B------:R-:W-:Y:S02]  /*01c0*/  UIADD3 UR4, UPT, UPT, UR5, -0x1, URZ ;  /* 0xffffffff05047890 */ /* 0x000fe4000fffe0ff */
[----:B------:R-:W-:-:S04]  /*01d0*/  IMAD R5, R3, R0, RZ ;  /* 0x0000000003057224 */ /* 0x000fc800078e02ff */
[----:B------:R-:W-:Y:S01]  /*01e0*/  IMAD.IADD R0, R3, 0x1, R5 ;  /* 0x0000000103007824 */ /* 0x000fe200078e0205 */
[----:B------:R-:W-:-:S05]  /*01f0*/  ISETP.NE.AND P1, PT, R4, UR4, PT ;  /* 0x0000000404007c0c */ /* 0x000fca000bf25270 */
[----:B------:R-:W-:-:S04]  /*0200*/  @!P0 SEL R0, R0, R6, P1 ;  /* 0x0000000600008207 */ /* 0x000fc80000800000 */
[----:B------:R-:W-:-:S13]  /*0210*/  ISETP.GE.AND P0, PT, R5, R0, PT ;  /* 0x000000000500720c */ /* 0x000fda0003f06270 */
[----:B------:R-:W-:Y:S05]  /*0220*/  @P0 EXIT ;  /* 0x000000000000094d */ /* 0x000fea0003800000 */
[C---:B------:R-:W-:Y:S01]  /*0230*/  IADD3 R2, PT, PT, -R5.reuse, R0, RZ ;  /* 0x0000000005027210 */ /* 0x040fe20007ffe1ff */
[----:B------:R-:W-:Y:S01]  /*0240*/  IMAD.IADD R3, R5, 0x1, -R0 ;  /* 0x0000000105037824 */ /* 0x000fe200078e0a00 */
[----:B------:R-:W0:Y:S01]  /*0250*/  LDCU.64 UR8, c[0x0][0x358] ;  /* 0x00006b00ff0877ac */ /* 0x000e220008000a00 */
[----:B------:R-:W-:Y:S01]  /*0260*/  BSSY.RECONVERGENT B0, `(.L_x_0) ;  /* 0x0000013000007945 */ /* 0x000fe20003800200 */
[----:B------:R-:W-:Y:S02]  /*0270*/  LOP3.LUT P0, R2, R2, 0x3, RZ, 0xc0, !PT ;  /* 0x0000000302027812 */ /* 0x000fe4000780c0ff */
[----:B------:R-:W-:Y:S02]  /*0280*/  ISETP.GT.U32.AND P1, PT, R3, -0x4, PT ;  /* 0xfffffffc0300780c */ /* 0x000fe40003f24070 */
[----:B------:R-:W-:-:S09]  /*0290*/  MOV R3, R5 ;  /* 0x0000000500037202 */ /* 0x000fd20000000f00 */
[----:B------:R-:W-:Y:S05]  /*02a0*/  @!P0 BRA `(.L_x_1) ;  /* 0x0000000000388947 */ /* 0x000fea0003800000 */
[----:B------:R-:W1:Y:S01]  /*02b0*/  LDC.64 R8, c[0x0][0x388] ;  /* 0x0000e200ff087b82 */ /* 0x000e620000000a00 */
[----:B------:R-:W-:Y:S01]  /*02c0*/  IMAD.MOV R2, RZ, RZ, -R2 ;  /* 0x000000ffff027224 */ /* 0x000fe200078e0a02 */
[----:B------:R-:W-:-:S06]  /*02d0*/  MOV R3, R5 ;  /* 0x0000000500037202 */ /* 0x000fcc0000000f00 */
[----:B------:R-:W2:Y:S02]  /*02e0*/  LDC.64 R10, c[0x0][0x390] ;  /* 0x0000e400ff0a7b82 */ /* 0x000ea40000000a00 */
.L_x_2:
[----:B-1----:R-:W-:-:S04]  /*02f0*/  IMAD.WIDE R4, R3, 0x4, R8 ;  /* 0x0000000403047825 */ /* 0x002fc800078e0208 */
[C---:B--23--:R-:W-:Y:S02]  /*0300*/  IMAD.WIDE R6, R3.reuse, 0x4, R10 ;  /* 0x0000000403067825 */ /* 0x04cfe400078e020a */
[----:B0-----:R-:W2:Y:S04]  /*0310*/  LDG.E R4, desc[UR8][R4.64] ;  /* 0x0000000804047981 */ /* 0x001ea8000c1e1900 */
[----:B------:R-:W2:Y:S01]  /*0320*/  LDG.E R13, desc[UR8][R6.64] ;  /* 0x00000008060d7981 */ /* 0x000ea2000c1e1900 */
[----:B------:R-:W-:Y:S01]  /*0330*/  IADD3 R2, PT, PT, R2, 0x1, RZ ;  /* 0x0000000102027810 */ /* 0x000fe20007ffe0ff */
[----:B------:R-:W-:-:S03]  /*0340*/  VIADD R3, R3, 0x1 ;  /* 0x0000000103037836 */ /* 0x000fc60000000000 */
[----:B------:R-:W-:Y:S01]  /*0350*/  ISETP.NE.AND P0, PT, R2, RZ, PT ;  /* 0x000000ff0200720c */ /* 0x000fe20003f05270 */
[----:B--2---:R-:W-:-:S05]  /*0360*/  FADD R13, R4, R13 ;  /* 0x0000000d040d7221 */ /* 0x004fca0000000000 */
[----:B------:R3:W-:Y:S07]  /*0370*/  STG.E desc[UR8][R6.64], R13 ;  /* 0x0000000d06007986 */ /* 0x0007ee000c101908 */
[----:B------:R-:W-:Y:S05]  /*0380*/  @P0 BRA `(.L_x_2) ;  /* 0xfffffffc00d80947 */ /* 0x000fea000383ffff */
.L_x_1:
[----:B0-----:R-:W-:Y:S05]  /*0390*/  BSYNC.RECONVERGENT B0 ;  /* 0x0000000000007941 */ /* 0x001fea0003800200 */
.L_x_0:
[----:B------:R-:W-:Y:S05]  /*03a0*/  @P1 EXIT ;  /* 0x000000000000194d */ /* 0x000fea0003800000 */
[----:B------:R-:W0:Y:S01]  /*03b0*/  LDCU.64 UR6, c[0x0][0x388] ;  /* 0x00007100ff0677ac */ /* 0x000e220008000a00 */
[----:B------:R-:W1:Y:S01]  /*03c0*/  LDCU.64 UR4, c[0x0][0x390] ;  /* 0x00007200ff0477ac */ /* 0x000e620008000a00 */
[----:B0-----:R-:W-:Y:S02]  /*03d0*/  UIADD3 UR6, UP0, UPT, UR6, 0x8, URZ ;  /* 0x0000000806067890 */ /* 0x001fe4000ff1e0ff */
[----:B-1----:R-:W-:Y:S02]  /*03e0*/  UIADD3 UR4, UP1, UPT, UR4, 0x8, URZ ;  /* 0x0000000804047890 */ /* 0x002fe4000ff3e0ff */
[----:B------:R-:W-:Y:S02]  /*03f0*/  UIADD3.X UR7, UPT, UPT, URZ, UR7, URZ, UP0, !UPT ;  /* 0x00000007ff077290 */ /* 0x000fe400087fe4ff */
[----:B------:R-:W-:-:S12]  /*0400*/  UIADD3.X UR5, UPT, UPT, URZ, UR5, URZ, UP1, !UPT ;  /* 0x00000005ff057290 */ /* 0x000fd80008ffe4ff */
.L_x_3:
[----:B---3--:R-:W-:Y:S01]  /*0410*/  MOV R6, UR6 ;  /* 0x0000000600067c02 */ /* 0x008fe20008000f00 */
[----:B0-----:R-:W-:Y:S01]  /*0420*/  IMAD.U32 R4, RZ, RZ, UR4 ;  /* 0x00000004ff047e24 */ /* 0x001fe2000f8e00ff */
[----:B------:R-:W-:Y:S02]  /*0430*/  MOV R7, UR7 ;  /* 0x0000000700077c02 */ /* 0x000fe40008000f00 */
[----:B------:R-:W-:Y:S01]  /*0440*/  MOV R5, UR5 ;  /* 0x0000000500057c02 */ /* 0x000fe20008000f00 */
[----:B------:R-:W-:-:S04]  /*0450*/  IMAD.WIDE R6, R3, 0x4, R6 ;  /* 0x0000000403067825 */ /* 0x000fc800078e0206 */
[----:B------:R-:W-:Y:S01]  /*0460*/  IMAD.WIDE R4, R3, 0x4, R4 ;  /* 0x0000000403047825 */ /* 0x000fe200078e0204 */
[----:B------:R-:W2:Y:S04]  /*0470*/  LDG.E R2, desc[UR8][R6.64+-0x8] ;  /* 0xfffff80806027981 */ /* 0x000ea8000c1e1900 */
[----:B------:R-:W2:Y:S04]  /*0480*/  LDG.E R9, desc[UR8][R4.64+-0x8] ;  /* 0xfffff80804097981 */ /* 0x000ea8000c1e1900 */
[----:B------:R-:W3:Y:S04]  /*0490*/  LDG.E R11, desc[UR8][R4.64+-0x4] ;  /* 0xfffffc08040b7981 */ /* 0x000ee8000c1e1900 */
[----:B------:R-:W4:Y:S04]  /*04a0*/  LDG.E R13, desc[UR8][R4.64] ;  /* 0x00000008040d7981 */ /* 0x000f28000c1e1900 */
[----:B------:R-:W5:Y:S01]  /*04b0*/  LDG.E R15, desc[UR8][R4.64+0x4] ;  /* 0x00000408040f7981 */ /* 0x000f62000c1e1900 */
[----:B--2---:R-:W-:-:S05]  /*04c0*/  FADD R9, R2, R9 ;  /* 0x0000000902097221 */ /* 0x004fca0000000000 */
[----:B------:R0:W-:Y:S04]  /*04d0*/  STG.E desc[UR8][R4.64+-0x8], R9 ;  /* 0xfffff80904007986 */ /* 0x0001e8000c101908 */
[----:B------:R-:W3:Y:S02]  /*04e0*/  LDG.E R2, desc[UR8][R6.64+-0x4] ;  /* 0xfffffc0806027981 */ /* 0x000ee4000c1e1900 */
[----:B---3--:R-:W-:-:S05]  /*04f0*/  FADD R11, R2, R11 ;  /* 0x0000000b020b7221 */ /* 0x008fca0000000000 */
[----:B------:R0:W-:Y:S04]  /*0500*/  STG.E desc[UR8][R4.64+-0x4], R11 ;  /* 0xfffffc0b04007986 */ /* 0x0001e8000c101908 */
[----:B------:R-:W4:Y:S02]  /*0510*/  LDG.E R2, desc[UR8][R6.64] ;  /* 0x0000000806027981 */ /* 0x000f24000c1e1900 */
[----:B----4-:R-:W-:-:S05]  /*0520*/  FADD R13, R2, R13 ;  /* 0x0000000d020d7221 */ /* 0x010fca0000000000 */
[----:B------:R0:W-:Y:S04]  /*0530*/  STG.E desc[UR8][R4.64], R13 ;  /* 0x0000000d04007986 */ /* 0x0001e8000c101908 */
[----:B------:R-:W5:Y:S01]  /*0540*/  LDG.E R2, desc[UR8][R6.64+0x4] ;  /* 0x0000040806027981 */ /* 0x000f62000c1e1900 */
[----:B------:R-:W-:-:S04]  /*0550*/  IADD3 R3, PT, PT, R3, 0x4, RZ ;  /* 0x0000000403037810 */ /* 0x000fc80007ffe0ff */
[----:B------:R-:W-:Y:S01]  /*0560*/  ISETP.GE.AND P0, PT, R3, R0, PT ;  /* 0x000000000300720c */ /* 0x000fe20003f06270 */
[----:B-----5:R-:W-:-:S05]  /*0570*/  FADD R15, R2, R15 ;  /* 0x0000000f020f7221 */ /* 0x020fca0000000000 */
[----:B------:R0:W-:Y:S07]  /*0580*/  STG.E desc[UR8][R4.64+0x4], R15 ;  /* 0x0000040f04007986 */ /* 0x0001ee000c101908 */
[----:B------:R-:W-:Y:S05]  /*0590*/  @!P0 BRA `(.L_x_3) ;  /* 0xfffffffc009c8947 */ /* 0x000fea000383ffff */
[----:B------:R-:W-:Y:S05]  /*05a0*/  EXIT ;  /* 0x000000000000794d */ /* 0x000fea0003800000 */
.L_x_4:
[----:B------:R-:W-:-:S00]  /*05b0*/  BRA `(.L_x_4) ;  /* 0xfffffffc00fc7947 */ /* 0x000fc0000383ffff */
[----:B------:R-:W-:-:S00]  /*05c0*/  NOP ;  /* 0x0000000000007918 */ /* 0x000fc00000000000 */
        /* <DEDUP_REMOVED lines=11> */
.L_x_5:


//--------------------- .nv.shared.reserved.0     --------------------------
	.section	.nv.shared.reserved.0,"aw",@nobits
	.weak		__nv_reservedSMEM_offset_0_alias
	.size		__nv_reservedSMEM_offset_0_alias, 0, 64
	.other		__nv_reservedSMEM_offset_0_alias,@"STO_CUDA_RESERVED_SHARED STV_DEFAULT"
__nv_reservedSMEM_offset_0_alias:
	.zero		0
	.zero		64


//--------------------- .nv.constant0._Z3addiPfS_ --------------------------
	.section	.nv.constant0._Z3addiPfS_,"a",@progbits
	.sectionflags	@""
	.align	4
.nv.constant0._Z3addiPfS_:
	.zero		920


//--------------------- SYMBOLS --------------------------

	.type		.nv.reservedSmem.offset0,@object
	.size		.nv.reservedSmem.offset0,0x4
